//
// Generated by NVIDIA NVVM Compiler
//
// Compiler Build ID: CL-36424714
// Cuda compilation tools, release 13.0, V13.0.88
// Based on NVVM 20.0.0
//

.version 9.0
.target sm_100
.address_size 64

	// .globl	_Z16matmul_kernel_v1PfS_S_iii

.visible .entry _Z16matmul_kernel_v1PfS_S_iii(
	.param .u64 .ptr .align 1 _Z16matmul_kernel_v1PfS_S_iii_param_0,
	.param .u64 .ptr .align 1 _Z16matmul_kernel_v1PfS_S_iii_param_1,
	.param .u64 .ptr .align 1 _Z16matmul_kernel_v1PfS_S_iii_param_2,
	.param .u32 _Z16matmul_kernel_v1PfS_S_iii_param_3,
	.param .u32 _Z16matmul_kernel_v1PfS_S_iii_param_4,
	.param .u32 _Z16matmul_kernel_v1PfS_S_iii_param_5
)
{
	.reg .pred 	%p<13>;
	.reg .b32 	%r<46>;
	.reg .b32 	%f<68>;
	.reg .b64 	%rd<40>;

	ld.param.u64 	%rd5, [_Z16matmul_kernel_v1PfS_S_iii_param_0];
	ld.param.u64 	%rd6, [_Z16matmul_kernel_v1PfS_S_iii_param_1];
	ld.param.u64 	%rd4, [_Z16matmul_kernel_v1PfS_S_iii_param_2];
	ld.param.u32 	%r22, [_Z16matmul_kernel_v1PfS_S_iii_param_3];
	ld.param.u32 	%r20, [_Z16matmul_kernel_v1PfS_S_iii_param_4];
	ld.param.u32 	%r23, [_Z16matmul_kernel_v1PfS_S_iii_param_5];
	cvta.to.global.u64 	%rd1, %rd6;
	cvta.to.global.u64 	%rd2, %rd5;
	mov.u32 	%r24, %tid.x;
	mov.u32 	%r25, %ctaid.x;
	mov.u32 	%r26, %ntid.x;
	mad.lo.s32 	%r1, %r25, %r26, %r24;
	mov.u32 	%r27, %tid.y;
	mov.u32 	%r28, %ctaid.y;
	mov.u32 	%r29, %ntid.y;
	mad.lo.s32 	%r30, %r28, %r29, %r27;
	setp.ge.s32 	%p1, %r1, %r22;
	setp.ge.s32 	%p2, %r30, %r23;
	or.pred  	%p3, %p1, %p2;
	@%p3 bra 	$L__BB0_14;
	setp.lt.s32 	%p4, %r20, 1;
	mov.f32 	%f67, 0f00000000;
	@%p4 bra 	$L__BB0_13;
	mul.lo.s32 	%r3, %r20, %r1;
	and.b32  	%r4, %r20, 7;
	setp.lt.u32 	%p5, %r20, 8;
	mov.f32 	%f67, 0f00000000;
	mov.b32 	%r44, 0;
	@%p5 bra 	$L__BB0_5;
	and.b32  	%r44, %r20, 2147483640;
	neg.s32 	%r42, %r44;
	shl.b32 	%r7, %r23, 3;
	add.s64 	%rd3, %rd2, 16;
	mov.f32 	%f67, 0f00000000;
	mul.wide.s32 	%rd11, %r23, 4;
	mov.u32 	%r40, %r3;
	mov.u32 	%r41, %r30;
$L__BB0_4:
	.pragma "nounroll";
	mul.wide.s32 	%rd7, %r40, 4;
	add.s64 	%rd8, %rd3, %rd7;
	ld.global.f32 	%f17, [%rd8+-16];
	mul.wide.s32 	%rd9, %r41, 4;
	add.s64 	%rd10, %rd1, %rd9;
	ld.global.f32 	%f18, [%rd10];
	fma.rn.f32 	%f19, %f17, %f18, %f67;
	ld.global.f32 	%f20, [%rd8+-12];
	add.s64 	%rd12, %rd10, %rd11;
	ld.global.f32 	%f21, [%rd12];
	fma.rn.f32 	%f22, %f20, %f21, %f19;
	ld.global.f32 	%f23, [%rd8+-8];
	add.s64 	%rd13, %rd12, %rd11;
	ld.global.f32 	%f24, [%rd13];
	fma.rn.f32 	%f25, %f23, %f24, %f22;
	ld.global.f32 	%f26, [%rd8+-4];
	add.s64 	%rd14, %rd13, %rd11;
	ld.global.f32 	%f27, [%rd14];
	fma.rn.f32 	%f28, %f26, %f27, %f25;
	ld.global.f32 	%f29, [%rd8];
	add.s64 	%rd15, %rd14, %rd11;
	ld.global.f32 	%f30, [%rd15];
	fma.rn.f32 	%f31, %f29, %f30, %f28;
	ld.global.f32 	%f32, [%rd8+4];
	add.s64 	%rd16, %rd15, %rd11;
	ld.global.f32 	%f33, [%rd16];
	fma.rn.f32 	%f34, %f32, %f33, %f31;
	ld.global.f32 	%f35, [%rd8+8];
	add.s64 	%rd17, %rd16, %rd11;
	ld.global.f32 	%f36, [%rd17];
	fma.rn.f32 	%f37, %f35, %f36, %f34;
	ld.global.f32 	%f38, [%rd8+12];
	add.s64 	%rd18, %rd17, %rd11;
	ld.global.f32 	%f39, [%rd18];
	fma.rn.f32 	%f67, %f38, %f39, %f37;
	add.s32 	%r42, %r42, 8;
	add.s32 	%r41, %r41, %r7;
	add.s32 	%r40, %r40, 8;
	setp.ne.s32 	%p6, %r42, 0;
	@%p6 bra 	$L__BB0_4;
$L__BB0_5:
	setp.eq.s32 	%p7, %r4, 0;
	@%p7 bra 	$L__BB0_13;
	and.b32  	%r15, %r20, 3;
	setp.lt.u32 	%p8, %r4, 4;
	@%p8 bra 	$L__BB0_8;
	add.s32 	%r32, %r44, %r3;
	mul.wide.s32 	%rd19, %r32, 4;
	add.s64 	%rd20, %rd2, %rd19;
	ld.global.f32 	%f41, [%rd20];
	mad.lo.s32 	%r33, %r44, %r23, %r30;
	mul.wide.s32 	%rd21, %r33, 4;
	add.s64 	%rd22, %rd1, %rd21;
	ld.global.f32 	%f42, [%rd22];
	fma.rn.f32 	%f43, %f41, %f42, %f67;
	ld.global.f32 	%f44, [%rd20+4];
	mul.wide.s32 	%rd23, %r23, 4;
	add.s64 	%rd24, %rd22, %rd23;
	ld.global.f32 	%f45, [%rd24];
	fma.rn.f32 	%f46, %f44, %f45, %f43;
	ld.global.f32 	%f47, [%rd20+8];
	add.s64 	%rd25, %rd24, %rd23;
	ld.global.f32 	%f48, [%rd25];
	fma.rn.f32 	%f49, %f47, %f48, %f46;
	ld.global.f32 	%f50, [%rd20+12];
	add.s64 	%rd26, %rd25, %rd23;
	ld.global.f32 	%f51, [%rd26];
	fma.rn.f32 	%f67, %f50, %f51, %f49;
	add.s32 	%r44, %r44, 4;
$L__BB0_8:
	setp.eq.s32 	%p9, %r15, 0;
	@%p9 bra 	$L__BB0_13;
	setp.eq.s32 	%p10, %r15, 1;
	@%p10 bra 	$L__BB0_11;
	add.s32 	%r34, %r44, %r3;
	mul.wide.s32 	%rd27, %r34, 4;
	add.s64 	%rd28, %rd2, %rd27;
	ld.global.f32 	%f53, [%rd28];
	mad.lo.s32 	%r35, %r44, %r23, %r30;
	mul.wide.s32 	%rd29, %r35, 4;
	add.s64 	%rd30, %rd1, %rd29;
	ld.global.f32 	%f54, [%rd30];
	fma.rn.f32 	%f55, %f53, %f54, %f67;
	ld.global.f32 	%f56, [%rd28+4];
	mul.wide.s32 	%rd31, %r23, 4;
	add.s64 	%rd32, %rd30, %rd31;
	ld.global.f32 	%f57, [%rd32];
	fma.rn.f32 	%f67, %f56, %f57, %f55;
	add.s32 	%r44, %r44, 2;
$L__BB0_11:
	and.b32  	%r36, %r20, 1;
	setp.eq.b32 	%p11, %r36, 1;
	not.pred 	%p12, %p11;
	@%p12 bra 	$L__BB0_13;
	add.s32 	%r37, %r44, %r3;
	mul.wide.s32 	%rd33, %r37, 4;
	add.s64 	%rd34, %rd2, %rd33;
	ld.global.f32 	%f58, [%rd34];
	mad.lo.s32 	%r38, %r44, %r23, %r30;
	mul.wide.s32 	%rd35, %r38, 4;
	add.s64 	%rd36, %rd1, %rd35;
	ld.global.f32 	%f59, [%rd36];
	fma.rn.f32 	%f67, %f58, %f59, %f67;
$L__BB0_13:
	mad.lo.s32 	%r39, %r23, %r1, %r30;
	cvta.to.global.u64 	%rd37, %rd4;
	mul.wide.s32 	%rd38, %r39, 4;
	add.s64 	%rd39, %rd37, %rd38;
	st.global.f32 	[%rd39], %f67;
$L__BB0_14:
	ret;

}


// ===== COMPILED SASS (sm_100) =====

	.target	sm_100

	.elftype	@"ET_EXEC"


//--------------------- .note.nv.tkinfo           --------------------------
	.section	.note.nv.tkinfo,"",@"SHT_NOTE"
	.sectionflags	@"SHF_NOTE_NV_TKINFO"
	.tkinfo
        /*0018*/ 	.word	0x00000002
        /*0030*/ 	.string	""
        /*0030*/ 	.string	"ptxas"
        /*0030*/ 	.string	"Cuda compilation tools, release 13.0, V13.0.88"
        /*0030*/ 	.string	"Build cuda_13.0.r13.0/compiler.36424714_0"
        /*0030*/ 	.string	"-arch sm_100 -m 64 "



//--------------------- .note.nv.cuinfo           --------------------------
	.section	.note.nv.cuinfo,"",@"SHT_NOTE"
	.sectionflags	@"SHF_NOTE_NV_CUINFO"
        /*0018*/ 	.short	0x0002
        /*001a*/ 	.short	0x0064
        /*001c*/ 	.short	0x0082
	.zero		2


//--------------------- .nv.info                  --------------------------
	.section	.nv.info,"",@"SHT_CUDA_INFO"
	.align	4


	//----- nvinfo : EIATTR_REGCOUNT
	.align		4
        /*0000*/ 	.byte	0x04, 0x2f
        /*0002*/ 	.short	(.L_1 - .L_0)
	.align		4
.L_0:
        /*0004*/ 	.word	index@(_Z16matmul_kernel_v1PfS_S_iii)
        /*0008*/ 	.word	0x00000020


	//----- nvinfo : EIATTR_FRAME_SIZE
	.align		4
.L_1:
        /*000c*/ 	.byte	0x04, 0x11
        /*000e*/ 	.short	(.L_3 - .L_2)
	.align		4
.L_2:
        /*0010*/ 	.word	index@(_Z16matmul_kernel_v1PfS_S_iii)
        /*0014*/ 	.word	0x00000000


	//----- nvinfo : EIATTR_MIN_STACK_SIZE
	.align		4
.L_3:
        /*0018*/ 	.byte	0x04, 0x12
        /*001a*/ 	.short	(.L_5 - .L_4)
	.align		4
.L_4:
        /*001c*/ 	.word	index@(_Z16matmul_kernel_v1PfS_S_iii)
        /*0020*/ 	.word	0x00000000
.L_5:


//--------------------- .nv.compat                --------------------------
	.section	.nv.compat,"",@"SHT_CUDA_COMPAT_INFO"
	.align	4
        /*0000*/ 	.byte	0x02, 0x09, 0x00, 0x00, 0x02, 0x02, 0x01, 0x00, 0x02, 0x05, 0x05, 0x00, 0x03, 0x07, 0x01, 0x01
        /*0010*/ 	.byte	0x02, 0x03, 0x00, 0x00, 0x02, 0x06, 0x01, 0x00, 0x04, 0x0b, 0x08, 0x00, 0x09, 0x00, 0x00, 0x00
        /*0020*/ 	.byte	0x00, 0x00, 0x00, 0x00


//--------------------- .nv.info._Z16matmul_kernel_v1PfS_S_iii --------------------------
	.section	.nv.info._Z16matmul_kernel_v1PfS_S_iii,"",@"SHT_CUDA_INFO"
	.sectionflags	@""
	.align	4


	//----- nvinfo : EIATTR_CUDA_API_VERSION
	.align		4
        /*0000*/ 	.byte	0x04, 0x37
        /*0002*/ 	.short	(.L_7 - .L_6)
.L_6:
        /*0004*/ 	.word	0x00000082


	//----- nvinfo : EIATTR_KPARAM_INFO
	.align		4
.L_7:
        /*0008*/ 	.byte	0x04, 0x17
        /*000a*/ 	.short	(.L_9 - .L_8)
.L_8:
        /*000c*/ 	.word	0x00000000
        /*0010*/ 	.short	0x0005
        /*0012*/ 	.short	0x0020
        /*0014*/ 	.byte	0x00, 0xf0, 0x11, 0x00


	//----- nvinfo : EIATTR_KPARAM_INFO
	.align		4
.L_9:
        /*0018*/ 	.byte	0x04, 0x17
        /*001a*/ 	.short	(.L_11 - .L_10)
.L_10:
        /*001c*/ 	.word	0x00000000
        /*0020*/ 	.short	0x0004
        /*0022*/ 	.short	0x001c
        /*0024*/ 	.byte	0x00, 0xf0, 0x11, 0x00


	//----- nvinfo : EIATTR_KPARAM_INFO
	.align		4
.L_11:
        /*0028*/ 	.byte	0x04, 0x17
        /*002a*/ 	.short	(.L_13 - .L_12)
.L_12:
        /*002c*/ 	.word	0x00000000
        /*0030*/ 	.short	0x0003
        /*0032*/ 	.short	0x0018
        /*0034*/ 	.byte	0x00, 0xf0, 0x11, 0x00


	//----- nvinfo : EIATTR_KPARAM_INFO
	.align		4
.L_13:
        /*0038*/ 	.byte	0x04, 0x17
        /*003a*/ 	.short	(.L_15 - .L_14)
.L_14:
        /*003c*/ 	.word	0x00000000
        /*0040*/ 	.short	0x0002
        /*0042*/ 	.short	0x0010
        /*0044*/ 	.byte	0x00, 0xf5, 0x21, 0x00


	//----- nvinfo : EIATTR_KPARAM_INFO
	.align		4
.L_15:
        /*0048*/ 	.byte	0x04, 0x17
        /*004a*/ 	.short	(.L_17 - .L_16)
.L_16:
        /*004c*/ 	.word	0x00000000
        /*0050*/ 	.short	0x0001
        /*0052*/ 	.short	0x0008
        /*0054*/ 	.byte	0x00, 0xf5, 0x21, 0x00


	//----- nvinfo : EIATTR_KPARAM_INFO
	.align		4
.L_17:
        /*0058*/ 	.byte	0x04, 0x17
        /*005a*/ 	.short	(.L_19 - .L_18)
.L_18:
        /*005c*/ 	.word	0x00000000
        /*0060*/ 	.short	0x0000
        /*0062*/ 	.short	0x0000
        /*0064*/ 	.byte	0x00, 0xf5, 0x21, 0x00


	//----- nvinfo : EIATTR_SPARSE_MMA_MASK
	.align		4
.L_19:
        /*0068*/ 	.byte	0x03, 0x50
        /*006a*/ 	.short	0x0000


	//----- nvinfo : EIATTR_MAXREG_COUNT
	.align		4
        /*006c*/ 	.byte	0x03, 0x1b
        /*006e*/ 	.short	0x00ff


	//----- nvinfo : EIATTR_MERCURY_ISA_VERSION
	.align		4
        /*0070*/ 	.byte	0x03, 0x5f
        /*0072*/ 	.short	0x0101


	//----- nvinfo : EIATTR_VRC_CTA_INIT_COUNT
	.align		4
        /*0074*/ 	.byte	0x02, 0x4a
	.zero		1
	.zero		1


	//----- nvinfo : EIATTR_EXIT_INSTR_OFFSETS
	.align		4
        /*0078*/ 	.byte	0x04, 0x1c
        /*007a*/ 	.short	(.L_21 - .L_20)


	//   ....[0]....
.L_20:
        /*007c*/ 	.word	0x000000d0


	//   ....[1]....
        /*0080*/ 	.word	0x00000850


	//----- nvinfo : EIATTR_CBANK_PARAM_SIZE
	.align		4
.L_21:
        /*0084*/ 	.byte	0x03, 0x19
        /*0086*/ 	.short	0x0024


	//----- nvinfo : EIATTR_PARAM_CBANK
	.align		4
        /*0088*/ 	.byte	0x04, 0x0a
        /*008a*/ 	.short	(.L_23 - .L_22)
	.align		4
.L_22:
        /*008c*/ 	.word	index@(.nv.constant0._Z16matmul_kernel_v1PfS_S_iii)
        /*0090*/ 	.short	0x0380
        /*0092*/ 	.short	0x0024


	//----- nvinfo : EIATTR_SW_WAR
	.align		4
.L_23:
        /*0094*/ 	.byte	0x04, 0x36
        /*0096*/ 	.short	(.L_25 - .L_24)
.L_24:
        /*0098*/ 	.word	0x00000008
.L_25:


//--------------------- .nv.callgraph             --------------------------
	.section	.nv.callgraph,"",@"SHT_CUDA_CALLGRAPH"
	.align	4
	.sectionentsize	8
	.align		4
        /*0000*/ 	.word	0x00000000
	.align		4
        /*0004*/ 	.word	0xffffffff
	.align		4
        /*0008*/ 	.word	0x00000000
	.align		4
        /*000c*/ 	.word	0xfffffffe
	.align		4
        /*0010*/ 	.word	0x00000000
	.align		4
        /*0014*/ 	.word	0xfffffffd
	.align		4
        /*0018*/ 	.word	0x00000000
	.align		4
        /*001c*/ 	.word	0xfffffffc


//--------------------- .text._Z16matmul_kernel_v1PfS_S_iii --------------------------
	.section	.text._Z16matmul_kernel_v1PfS_S_iii,"ax",@progbits
	.align	128
        .global         _Z16matmul_kernel_v1PfS_S_iii
        .type           _Z16matmul_kernel_v1PfS_S_iii,@function
        .size           _Z16matmul_kernel_v1PfS_S_iii,(.L_x_5 - _Z16matmul_kernel_v1PfS_S_iii)
        .other          _Z16matmul_kernel_v1PfS_S_iii,@"STO_CUDA_ENTRY STV_DEFAULT"
_Z16matmul_kernel_v1PfS_S_iii:
.text._Z16matmul_kernel_v1PfS_S_iii:
[----:B------:R-:W-:Y:S01]  /*0000*/  LDC R1, c[0x0][0x37c] ;  /* 0x0000df00ff017b82 */ /* 0x000fe20000000800 */
[----:B------:R-:W0:Y:S07]  /*0010*/  S2R R0, SR_TID.Y ;  /* 0x0000000000007919 */ /* 0x000e2e0000002200 */
[----:B------:R-:W1:Y:S01]  /*0020*/  LDC R3, c[0x0][0x360] ;  /* 0x0000d800ff037b82 */ /* 0x000e620000000800 */
[----:B------:R-:W2:Y:S01]  /*0030*/  LDCU UR6, c[0x0][0x398] ;  /* 0x00007300ff0677ac */ /* 0x000ea20008000800 */
[----:B------:R-:W1:Y:S06]  /*0040*/  S2R R14, SR_TID.X ;  /* 0x00000000000e7919 */ /* 0x000e6c0000002100 */
[----:B------:R-:W0:Y:S08]  /*0050*/  S2UR UR5, SR_CTAID.Y ;  /* 0x00000000000579c3 */ /* 0x000e300000002600 */
[----:B------:R-:W0:Y:S08]  /*0060*/  LDC R5, c[0x0][0x364] ;  /* 0x0000d900ff057b82 */ /* 0x000e300000000800 */
[----:B------:R-:W1:Y:S08]  /*0070*/  S2UR UR4, SR_CTAID.X ;  /* 0x00000000000479c3 */ /* 0x000e700000002500 */
[----:B------:R-:W3:Y:S01]  /*0080*/  LDC R15, c[0x0][0x3a0] ;  /* 0x0000e800ff0f7b82 */ /* 0x000ee20000000800 */
[----:B0-----:R-:W-:-:S02]  /*0090*/  IMAD R0, R5, UR5, R0 ;  /* 0x0000000505007c24 */ /* 0x001fc4000f8e0200 */
[----:B-1----:R-:W-:-:S03]  /*00a0*/  IMAD R14, R3, UR4, R14 ;  /* 0x00000004030e7c24 */ /* 0x002fc6000f8e020e */
[----:B---3--:R-:W-:-:S04]  /*00b0*/  ISETP.GE.AND P0, PT, R0, R15, PT ;  /* 0x0000000f0000720c */ /* 0x008fc80003f06270 */
[----:B--2---:R-:W-:-:S13]  /*00c0*/  ISETP.GE.OR P0, PT, R14, UR6, P0 ;  /* 0x000000060e007c0c */ /* 0x004fda0008706670 */
[----:B------:R-:W-:Y:S05]  /*00d0*/  @P0 EXIT ;  /* 0x000000000000094d */ /* 0x000fea0003800000 */
[----:B------:R-:W0:Y:S01]  /*00e0*/  LDC R17, c[0x0][0x39c] ;  /* 0x0000e700ff117b82 */ /* 0x000e220000000800 */
[----:B------:R-:W1:Y:S01]  /*00f0*/  LDCU.64 UR6, c[0x0][0x358] ;  /* 0x00006b00ff0677ac */ /* 0x000e620008000a00 */
[----:B------:R-:W-:Y:S01]  /*0100*/  HFMA2 R26, -RZ, RZ, 0, 0 ;  /* 0x00000000ff1a7431 */ /* 0x000fe200000001ff */
[----:B0-----:R-:W-:-:S13]  /*0110*/  ISETP.GE.AND P0, PT, R17, 0x1, PT ;  /* 0x000000011100780c */ /* 0x001fda0003f06270 */
[----:B-1----:R-:W-:Y:S05]  /*0120*/  @!P0 BRA `(.L_x_0) ;  /* 0x0000000400b88947 */ /* 0x002fea0003800000 */
[C---:B------:R-:W-:Y:S01]  /*0130*/  ISETP.GE.U32.AND P1, PT, R17.reuse, 0x8, PT ;  /* 0x000000081100780c */ /* 0x040fe20003f26070 */
[----:B------:R-:W-:Y:S01]  /*0140*/  IMAD R18, R14, R17, RZ ;  /* 0x000000110e127224 */ /* 0x000fe200078e02ff */
[----:B------:R-:W-:Y:S02]  /*0150*/  LOP3.LUT R25, R17, 0x7, RZ, 0xc0, !PT ;  /* 0x0000000711197812 */ /* 0x000fe400078ec0ff */
[----:B------:R-:W-:Y:S02]  /*0160*/  MOV R26, RZ ;  /* 0x000000ff001a7202 */ /* 0x000fe40000000f00 */
[----:B------:R-:W-:Y:S02]  /*0170*/  ISETP.NE.AND P0, PT, R25, RZ, PT ;  /* 0x000000ff1900720c */ /* 0x000fe40003f05270 */
[----:B------:R-:W-:-:S05]  /*0180*/  MOV R19, RZ ;  /* 0x000000ff00137202 */ /* 0x000fca0000000f00 */
[----:B------:R-:W-:Y:S06]  /*0190*/  @!P1 BRA `(.L_x_1) ;  /* 0x0000000000c49947 */ /* 0x000fec0003800000 */
[----:B------:R-:W0:Y:S01]  /*01a0*/  LDCU.64 UR4, c[0x0][0x380] ;  /* 0x00007000ff0477ac */ /* 0x000e220008000a00 */
[----:B------:R-:W-:Y:S02]  /*01b0*/  LOP3.LUT R19, R17, 0x7ffffff8, RZ, 0xc0, !PT ;  /* 0x7ffffff811137812 */ /* 0x000fe400078ec0ff */
[----:B------:R-:W-:Y:S02]  /*01c0*/  MOV R26, RZ ;  /* 0x000000ff001a7202 */ /* 0x000fe40000000f00 */
[----:B------:R-:W-:Y:S02]  /*01d0*/  MOV R16, R18 ;  /* 0x0000001200107202 */ /* 0x000fe40000000f00 */
[----:B------:R-:W-:Y:S02]  /*01e0*/  MOV R22, R0 ;  /* 0x0000000000167202 */ /* 0x000fe40000000f00 */
[----:B------:R-:W-:Y:S01]  /*01f0*/  IADD3 R20, PT, PT, -R19, RZ, RZ ;  /* 0x000000ff13147210 */ /* 0x000fe20007ffe1ff */
[----:B0-----:R-:W-:-:S04]  /*0200*/  UIADD3 UR4, UP0, UPT, UR4, 0x10, URZ ;  /* 0x0000001004047890 */ /* 0x001fc8000ff1e0ff */
[----:B------:R-:W-:-:S12]  /*0210*/  UIADD3.X UR5, UPT, UPT, URZ, UR5, URZ, UP0, !UPT ;  /* 0x00000005ff057290 */ /* 0x000fd800087fe4ff */
.L_x_2:
[----:B------:R-:W0:Y:S01]  /*0220*/  LDC.64 R12, c[0x0][0x388] ;  /* 0x0000e200ff0c7b82 */ /* 0x000e220000000a00 */
[----:B------:R-:W-:Y:S02]  /*0230*/  MOV R2, UR4 ;  /* 0x0000000400027c02 */ /* 0x000fe40008000f00 */
[----:B------:R-:W-:-:S03]  /*0240*/  MOV R3, UR5 ;  /* 0x0000000500037c02 */ /* 0x000fc60008000f00 */
[----:B------:R-:W-:-:S05]  /*0250*/  IMAD.WIDE R2, R16, 0x4, R2 ;  /* 0x0000000410027825 */ /* 0x000fca00078e0202 */
[----:B------:R-:W2:Y:S04]  /*0260*/  LDG.E R21, desc[UR6][R2.64+-0x10] ;  /* 0xfffff00602157981 */ /* 0x000ea8000c1e1900 */
[----:B------:R-:W3:Y:S04]  /*0270*/  LDG.E R23, desc[UR6][R2.64+-0xc] ;  /* 0xfffff40602177981 */ /* 0x000ee8000c1e1900 */
[----:B------:R-:W4:Y:S01]  /*0280*/  LDG.E R29, desc[UR6][R2.64+-0x8] ;  /* 0xfffff806021d7981 */ /* 0x000f22000c1e1900 */
[----:B0-----:R-:W-:-:S05]  /*0290*/  IMAD.WIDE R12, R22, 0x4, R12 ;  /* 0x00000004160c7825 */ /* 0x001fca00078e020c */
[----:B------:R0:W2:Y:S01]  /*02a0*/  LDG.E R24, desc[UR6][R12.64] ;  /* 0x000000060c187981 */ /* 0x0000a2000c1e1900 */
[----:B------:R-:W-:-:S04]  /*02b0*/  IMAD.WIDE R10, R15, 0x4, R12 ;  /* 0x000000040f0a7825 */ /* 0x000fc800078e020c */
[C---:B------:R-:W-:Y:S02]  /*02c0*/  IMAD.WIDE R4, R15.reuse, 0x4, R10 ;  /* 0x000000040f047825 */ /* 0x040fe400078e020a */
[----:B------:R-:W3:Y:S02]  /*02d0*/  LDG.E R10, desc[UR6][R10.64] ;  /* 0x000000060a0a7981 */ /* 0x000ee4000c1e1900 */
[C---:B------:R-:W-:Y:S02]  /*02e0*/  IMAD.WIDE R6, R15.reuse, 0x4, R4 ;  /* 0x000000040f067825 */ /* 0x040fe400078e0204 */
[----:B------:R1:W4:Y:S02]  /*02f0*/  LDG.E R28, desc[UR6][R4.64] ;  /* 0x00000006041c7981 */ /* 0x000324000c1e1900 */
[C---:B------:R-:W-:Y:S02]  /*0300*/  IMAD.WIDE R8, R15.reuse, 0x4, R6 ;  /* 0x000000040f087825 */ /* 0x040fe400078e0206 */
[----:B------:R-:W5:Y:S02]  /*0310*/  LDG.E R6, desc[UR6][R6.64] ;  /* 0x0000000606067981 */ /* 0x000f64000c1e1900 */
[----:B0-----:R-:W-:-:S05]  /*0320*/  IMAD.WIDE R12, R15, 0x4, R8 ;  /* 0x000000040f0c7825 */ /* 0x001fca00078e0208 */
[----:B------:R-:W5:Y:S04]  /*0330*/  LDG.E R11, desc[UR6][R12.64] ;  /* 0x000000060c0b7981 */ /* 0x000f68000c1e1900 */
[----:B------:R-:W5:Y:S04]  /*0340*/  LDG.E R7, desc[UR6][R8.64] ;  /* 0x0000000608077981 */ /* 0x000f68000c1e1900 */
[----:B------:R-:W5:Y:S04]  /*0350*/  LDG.E R9, desc[UR6][R2.64+-0x4] ;  /* 0xfffffc0602097981 */ /* 0x000f68000c1e1900 */
[----:B------:R-:W5:Y:S01]  /*0360*/  LDG.E R8, desc[UR6][R2.64+0x8] ;  /* 0x0000080602087981 */ /* 0x000f62000c1e1900 */
[----:B--2---:R-:W-:Y:S01]  /*0370*/  FFMA R24, R21, R24, R26 ;  /* 0x0000001815187223 */ /* 0x004fe2000000001a */
[----:B------:R-:W-:-:S02]  /*0380*/  IMAD.WIDE R26, R15, 0x4, R12 ;  /* 0x000000040f1a7825 */ /* 0x000fc400078e020c */
[----:B------:R-:W2:Y:S04]  /*0390*/  LDG.E R21, desc[UR6][R2.64] ;  /* 0x0000000602157981 */ /* 0x000ea8000c1e1900 */
[----:B------:R-:W2:Y:S01]  /*03a0*/  LDG.E R12, desc[UR6][R2.64+0x4] ;  /* 0x00000406020c7981 */ /* 0x000ea2000c1e1900 */
[----:B-1----:R-:W-:-:S03]  /*03b0*/  IMAD.WIDE R4, R15, 0x4, R26 ;  /* 0x000000040f047825 */ /* 0x002fc600078e021a */
[----:B------:R-:W2:Y:S04]  /*03c0*/  LDG.E R13, desc[UR6][R2.64+0xc] ;  /* 0x00000c06020d7981 */ /* 0x000ea8000c1e1900 */
[----:B------:R-:W2:Y:S04]  /*03d0*/  LDG.E R4, desc[UR6][R4.64] ;  /* 0x0000000604047981 */ /* 0x000ea8000c1e1900 */
[----:B------:R-:W2:Y:S01]  /*03e0*/  LDG.E R3, desc[UR6][R26.64] ;  /* 0x000000061a037981 */ /* 0x000ea2000c1e1900 */
[----:B---3--:R-:W-:Y:S01]  /*03f0*/  FFMA R10, R23, R10, R24 ;  /* 0x0000000a170a7223 */ /* 0x008fe20000000018 */
[----:B------:R-:W-:-:S03]  /*0400*/  IADD3 R20, PT, PT, R20, 0x8, RZ ;  /* 0x0000000814147810 */ /* 0x000fc60007ffe0ff */
[----:B----4-:R-:W-:Y:S01]  /*0410*/  FFMA R10, R29, R28, R10 ;  /* 0x0000001c1d0a7223 */ /* 0x010fe2000000000a */
[----:B------:R-:W-:Y:S02]  /*0420*/  ISETP.NE.AND P1, PT, R20, RZ, PT ;  /* 0x000000ff1400720c */ /* 0x000fe40003f25270 */
[----:B------:R-:W-:Y:S01]  /*0430*/  LEA R22, R15, R22, 0x3 ;  /* 0x000000160f167211 */ /* 0x000fe200078e18ff */
[----:B-----5:R-:W-:Y:S01]  /*0440*/  FFMA R6, R9, R6, R10 ;  /* 0x0000000609067223 */ /* 0x020fe2000000000a */
[----:B------:R-:W-:-:S03]  /*0450*/  IADD3 R16, PT, PT, R16, 0x8, RZ ;  /* 0x0000000810107810 */ /* 0x000fc60007ffe0ff */
[----:B--2---:R-:W-:-:S04]  /*0460*/  FFMA R7, R21, R7, R6 ;  /* 0x0000000715077223 */ /* 0x004fc80000000006 */
[----:B------:R-:W-:-:S04]  /*0470*/  FFMA R7, R12, R11, R7 ;  /* 0x0000000b0c077223 */ /* 0x000fc80000000007 */
[----:B------:R-:W-:-:S04]  /*0480*/  FFMA R8, R8, R3, R7 ;  /* 0x0000000308087223 */ /* 0x000fc80000000007 */
[----:B------:R-:W-:Y:S01]  /*0490*/  FFMA R26, R13, R4, R8 ;  /* 0x000000040d1a7223 */ /* 0x000fe20000000008 */
[----:B------:R-:W-:Y:S06]  /*04a0*/  @P1 BRA `(.L_x_2) ;  /* 0xfffffffc005c1947 */ /* 0x000fec000383ffff */
.L_x_1:
[----:B------:R-:W-:Y:S05]  /*04b0*/  @!P0 BRA `(.L_x_0) ;  /* 0x0000000000d48947 */ /* 0x000fea0003800000 */
[----:B------:R-:W-:Y:S02]  /*04c0*/  ISETP.GE.U32.AND P0, PT, R25, 0x4, PT ;  /* 0x000000041900780c */ /* 0x000fe40003f06070 */
[----:B------:R-:W-:-:S04]  /*04d0*/  LOP3.LUT R12, R17, 0x3, RZ, 0xc0, !PT ;  /* 0x00000003110c7812 */ /* 0x000fc800078ec0ff */
[----:B------:R-:W-:-:S07]  /*04e0*/  ISETP.NE.AND P1, PT, R12, RZ, PT ;  /* 0x000000ff0c00720c */ /* 0x000fce0003f25270 */
[----:B------:R-:W-:Y:S06]  /*04f0*/  @!P0 BRA `(.L_x_3) ;  /* 0x0000000000588947 */ /* 0x000fec0003800000 */
[----:B------:R-:W0:Y:S01]  /*0500*/  LDC.64 R8, c[0x0][0x388] ;  /* 0x0000e200ff087b82 */ /* 0x000e220000000a00 */
[----:B------:R-:W-:Y:S01]  /*0510*/  IMAD R7, R19, R15, R0 ;  /* 0x0000000f13077224 */ /* 0x000fe200078e0200 */
[----:B------:R-:W-:-:S06]  /*0520*/  IADD3 R5, PT, PT, R18, R19, RZ ;  /* 0x0000001312057210 */ /* 0x000fcc0007ffe0ff */
[----:B------:R-:W1:Y:S01]  /*0530*/  LDC.64 R2, c[0x0][0x380] ;  /* 0x0000e000ff027b82 */ /* 0x000e620000000a00 */
[----:B0-----:R-:W-:-:S04]  /*0540*/  IMAD.WIDE R8, R7, 0x4, R8 ;  /* 0x0000000407087825 */ /* 0x001fc800078e0208 */
[----:B------:R-:W-:Y:S02]  /*0550*/  IMAD.WIDE R10, R15, 0x4, R8 ;  /* 0x000000040f0a7825 */ /* 0x000fe400078e0208 */
[----:B------:R-:W2:Y:S02]  /*0560*/  LDG.E R8, desc[UR6][R8.64] ;  /* 0x0000000608087981 */ /* 0x000ea4000c1e1900 */
[----:B-1----:R-:W-:-:S04]  /*0570*/  IMAD.WIDE R2, R5, 0x4, R2 ;  /* 0x0000000405027825 */ /* 0x002fc800078e0202 */
[C---:B------:R-:W-:Y:S01]  /*0580*/  IMAD.WIDE R4, R15.reuse, 0x4, R10 ;  /* 0x000000040f047825 */ /* 0x040fe200078e020a */
[----:B------:R-:W2:Y:S04]  /*0590*/  LDG.E R13, desc[UR6][R2.64] ;  /* 0x00000006020d7981 */ /* 0x000ea8000c1e1900 */
[----:B------:R-:W3:Y:S01]  /*05a0*/  LDG.E R10, desc[UR6][R10.64] ;  /* 0x000000060a0a7981 */ /* 0x000ee2000c1e1900 */
[----:B------:R-:W-:-:S03]  /*05b0*/  IMAD.WIDE R6, R15, 0x4, R4 ;  /* 0x000000040f067825 */ /* 0x000fc600078e0204 */
[----:B------:R-:W3:Y:S04]  /*05c0*/  LDG.E R16, desc[UR6][R2.64+0x4] ;  /* 0x0000040602107981 */ /* 0x000ee8000c1e1900 */
[----:B------:R-:W4:Y:S04]  /*05d0*/  LDG.E R21, desc[UR6][R4.64] ;  /* 0x0000000604157981 */ /* 0x000f28000c1e1900 */
[----:B------:R-:W4:Y:S04]  /*05e0*/  LDG.E R20, desc[UR6][R2.64+0x8] ;  /* 0x0000080602147981 */ /* 0x000f28000c1e1900 */
[----:B------:R-:W5:Y:S04]  /*05f0*/  LDG.E R22, desc[UR6][R2.64+0xc] ;  /* 0x00000c0602167981 */ /* 0x000f68000c1e1900 */
[----:B------:R-:W5:Y:S01]  /*0600*/  LDG.E R6, desc[UR6][R6.64] ;  /* 0x0000000606067981 */ /* 0x000f62000c1e1900 */
[----:B------:R-:W-:Y:S01]  /*0610*/  IADD3 R19, PT, PT, R19, 0x4, RZ ;  /* 0x0000000413137810 */ /* 0x000fe20007ffe0ff */
[----:B--2---:R-:W-:-:S04]  /*0620*/  FFMA R13, R13, R8, R26 ;  /* 0x000000080d0d7223 */ /* 0x004fc8000000001a */
[----:B---3--:R-:W-:-:S04]  /*0630*/  FFMA R13, R16, R10, R13 ;  /* 0x0000000a100d7223 */ /* 0x008fc8000000000d */
[----:B----4-:R-:W-:-:S04]  /*0640*/  FFMA R13, R20, R21, R13 ;  /* 0x00000015140d7223 */ /* 0x010fc8000000000d */
[----:B-----5:R-:W-:-:S07]  /*0650*/  FFMA R26, R22, R6, R13 ;  /* 0x00000006161a7223 */ /* 0x020fce000000000d */
.L_x_3:
[----:B------:R-:W-:Y:S05]  /*0660*/  @!P1 BRA `(.L_x_0) ;  /* 0x0000000000689947 */ /* 0x000fea0003800000 */
[----:B------:R-:W0:Y:S01]  /*0670*/  LDC.64 R8, c[0x0][0x388] ;  /* 0x0000e200ff087b82 */ /* 0x000e220000000a00 */
[----:B------:R-:W-:Y:S02]  /*0680*/  ISETP.NE.AND P0, PT, R12, 0x1, PT ;  /* 0x000000010c00780c */ /* 0x000fe40003f05270 */
[----:B------:R-:W-:-:S04]  /*0690*/  LOP3.LUT R17, R17, 0x1, RZ, 0xc0, !PT ;  /* 0x0000000111117812 */ /* 0x000fc800078ec0ff */
[----:B------:R-:W-:Y:S01]  /*06a0*/  ISETP.NE.U32.AND P1, PT, R17, 0x1, PT ;  /* 0x000000011100780c */ /* 0x000fe20003f25070 */
[----:B------:R-:W1:Y:S06]  /*06b0*/  LDC.64 R6, c[0x0][0x380] ;  /* 0x0000e000ff067b82 */ /* 0x000e6c0000000a00 */
[C---:B------:R-:W-:Y:S01]  /*06c0*/  @P0 IMAD R13, R19.reuse, R15, R0 ;  /* 0x0000000f130d0224 */ /* 0x040fe200078e0200 */
[----:B------:R-:W-:Y:S01]  /*06d0*/  @P0 IADD3 R11, PT, PT, R18, R19, RZ ;  /* 0x00000013120b0210 */ /* 0x000fe20007ffe0ff */
[----:B------:R-:W2:Y:S01]  /*06e0*/  LDC.64 R4, c[0x0][0x380] ;  /* 0x0000e000ff047b82 */ /* 0x000ea20000000a00 */
[----:B------:R-:W-:-:S07]  /*06f0*/  @P0 IADD3 R19, PT, PT, R19, 0x2, RZ ;  /* 0x0000000213130810 */ /* 0x000fce0007ffe0ff */
[----:B------:R-:W3:Y:S01]  /*0700*/  LDC.64 R2, c[0x0][0x388] ;  /* 0x0000e200ff027b82 */ /* 0x000ee20000000a00 */
[----:B0-----:R-:W-:Y:S01]  /*0710*/  @P0 IMAD.WIDE R8, R13, 0x4, R8 ;  /* 0x000000040d080825 */ /* 0x001fe200078e0208 */
[----:B------:R-:W-:-:S03]  /*0720*/  @!P1 IADD3 R13, PT, PT, R18, R19, RZ ;  /* 0x00000013120d9210 */ /* 0x000fc60007ffe0ff */
[----:B------:R-:W-:Y:S01]  /*0730*/  @!P1 IMAD R19, R19, R15, R0 ;  /* 0x0000000f13139224 */ /* 0x000fe200078e0200 */
[----:B------:R-:W4:Y:S01]  /*0740*/  @P0 LDG.E R12, desc[UR6][R8.64] ;  /* 0x00000006080c0981 */ /* 0x000f22000c1e1900 */
[----:B-1----:R-:W-:-:S04]  /*0750*/  @P0 IMAD.WIDE R6, R11, 0x4, R6 ;  /* 0x000000040b060825 */ /* 0x002fc800078e0206 */
[----:B------:R-:W-:Y:S01]  /*0760*/  @P0 IMAD.WIDE R10, R15, 0x4, R8 ;  /* 0x000000040f0a0825 */ /* 0x000fe200078e0208 */
[----:B------:R-:W4:Y:S03]  /*0770*/  @P0 LDG.E R17, desc[UR6][R6.64] ;  /* 0x0000000606110981 */ /* 0x000f26000c1e1900 */
[----:B--2---:R-:W-:Y:S01]  /*0780*/  @!P1 IMAD.WIDE R4, R13, 0x4, R4 ;  /* 0x000000040d049825 */ /* 0x004fe200078e0204 */
[----:B------:R-:W2:Y:S04]  /*0790*/  @P0 LDG.E R21, desc[UR6][R6.64+0x4] ;  /* 0x0000040606150981 */ /* 0x000ea8000c1e1900 */
[----:B------:R-:W2:Y:S01]  /*07a0*/  @P0 LDG.E R10, desc[UR6][R10.64] ;  /* 0x000000060a0a0981 */ /* 0x000ea2000c1e1900 */
[----:B---3--:R-:W-:-:S03]  /*07b0*/  @!P1 IMAD.WIDE R2, R19, 0x4, R2 ;  /* 0x0000000413029825 */ /* 0x008fc600078e0202 */
[----:B------:R-:W3:Y:S04]  /*07c0*/  @!P1 LDG.E R5, desc[UR6][R4.64] ;  /* 0x0000000604059981 */ /* 0x000ee8000c1e1900 */
[----:B------:R-:W3:Y:S01]  /*07d0*/  @!P1 LDG.E R2, desc[UR6][R2.64] ;  /* 0x0000000602029981 */ /* 0x000ee2000c1e1900 */
[----:B----4-:R-:W-:-:S04]  /*07e0*/  @P0 FFMA R12, R17, R12, R26 ;  /* 0x0000000c110c0223 */ /* 0x010fc8000000001a */
[----:B--2---:R-:W-:-:S04]  /*07f0*/  @P0 FFMA R26, R21, R10, R12 ;  /* 0x0000000a151a0223 */ /* 0x004fc8000000000c */
[----:B---3--:R-:W-:-:S07]  /*0800*/  @!P1 FFMA R26, R5, R2, R26 ;  /* 0x00000002051a9223 */ /* 0x008fce000000001a */
.L_x_0:
[----:B------:R-:W0:Y:S01]  /*0810*/  LDC.64 R2, c[0x0][0x390] ;  /* 0x0000e400ff027b82 */ /* 0x000e220000000a00 */
[----:B------:R-:W-:-:S04]  /*0820*/  IMAD R15, R14, R15, R0 ;  /* 0x0000000f0e0f7224 */ /* 0x000fc800078e0200 */
[----:B0-----:R-:W-:-:S05]  /*0830*/  IMAD.WIDE R2, R15, 0x4, R2 ;  /* 0x000000040f027825 */ /* 0x001fca00078e0202 */
[----:B------:R-:W-:Y:S01]  /*0840*/  STG.E desc[UR6][R2.64], R26 ;  /* 0x0000001a02007986 */ /* 0x000fe2000c101906 */
[----:B------:R-:W-:Y:S05]  /*0850*/  EXIT ;  /* 0x000000000000794d */ /* 0x000fea0003800000 */
.L_x_4:
[----:B------:R-:W-:-:S00]  /*0860*/  BRA `(.L_x_4) ;  /* 0xfffffffc00fc7947 */ /* 0x000fc0000383ffff */
[----:B------:R-:W-:-:S00]  /*0870*/  NOP ;  /* 0x0000000000007918 */ /* 0x000fc00000000000 */
        /* <DEDUP_REMOVED lines=8> */
.L_x_5:


//--------------------- .nv.shared.reserved.0     --------------------------
	.section	.nv.shared.reserved.0,"aw",@nobits
	.weak		__nv_reservedSMEM_offset_0_alias
	.size		__nv_reservedSMEM_offset_0_alias, 0, 64
	.other		__nv_reservedSMEM_offset_0_alias,@"STO_CUDA_RESERVED_SHARED STV_DEFAULT"
__nv_reservedSMEM_offset_0_alias:
	.zero		0
	.zero		64


//--------------------- .nv.constant0._Z16matmul_kernel_v1PfS_S_iii --------------------------
	.section	.nv.constant0._Z16matmul_kernel_v1PfS_S_iii,"a",@progbits
	.sectionflags	@""
	.align	4
.nv.constant0._Z16matmul_kernel_v1PfS_S_iii:
	.zero		932


//--------------------- SYMBOLS --------------------------

	.type		.nv.reservedSmem.offset0,@object
	.size		.nv.reservedSmem.offset0,0x4
